//
// Generated by NVIDIA NVVM Compiler
//
// Compiler Build ID: CL-36424714
// Cuda compilation tools, release 13.0, V13.0.88
// Based on NVVM 20.0.0
//

.version 9.0
.target sm_100
.address_size 64

	// .globl	_Z20f16AtomicOnGlobalMemP6__halfii

.visible .entry _Z20f16AtomicOnGlobalMemP6__halfii(
	.param .u64 .ptr .align 1 _Z20f16AtomicOnGlobalMemP6__halfii_param_0,
	.param .u32 _Z20f16AtomicOnGlobalMemP6__halfii_param_1,
	.param .u32 _Z20f16AtomicOnGlobalMemP6__halfii_param_2
)
{
	.reg .pred 	%p<8>;
	.reg .b32 	%r<27>;
	.reg .b64 	%rd<9>;

	ld.param.u64 	%rd2, [_Z20f16AtomicOnGlobalMemP6__halfii_param_0];
	ld.param.u32 	%r10, [_Z20f16AtomicOnGlobalMemP6__halfii_param_1];
	ld.param.u32 	%r9, [_Z20f16AtomicOnGlobalMemP6__halfii_param_2];
	mov.u32 	%r11, %ctaid.x;
	mov.u32 	%r12, %ntid.x;
	mov.u32 	%r13, %tid.x;
	mad.lo.s32 	%r1, %r11, %r12, %r13;
	setp.ge.s32 	%p1, %r1, %r10;
	setp.lt.s32 	%p2, %r9, 1;
	or.pred  	%p3, %p1, %p2;
	@%p3 bra 	$L__BB0_7;
	mul.wide.s32 	%rd3, %r1, 4;
	add.s64 	%rd1, %rd2, %rd3;
	and.b32  	%r2, %r9, 3;
	setp.lt.u32 	%p4, %r9, 4;
	@%p4 bra 	$L__BB0_4;
	and.b32  	%r14, %r9, 2147483644;
	neg.s32 	%r25, %r14;
$L__BB0_3:
	mov.b32 	%r22, 67108864;
	// begin inline asm
	{ atom.add.noftz.f16x2 %r15,[%rd1],%r22; }

	// end inline asm
	// begin inline asm
	{ atom.add.noftz.f16x2 %r17,[%rd1],%r22; }

	// end inline asm
	// begin inline asm
	{ atom.add.noftz.f16x2 %r19,[%rd1],%r22; }

	// end inline asm
	// begin inline asm
	{ atom.add.noftz.f16x2 %r21,[%rd1],%r22; }

	// end inline asm
	add.s32 	%r25, %r25, 4;
	setp.ne.s32 	%p5, %r25, 0;
	@%p5 bra 	$L__BB0_3;
$L__BB0_4:
	setp.eq.s32 	%p6, %r2, 0;
	@%p6 bra 	$L__BB0_7;
	neg.s32 	%r26, %r2;
$L__BB0_6:
	.pragma "nounroll";
	mov.b32 	%r24, 67108864;
	// begin inline asm
	{ atom.add.noftz.f16x2 %r23,[%rd1],%r24; }

	// end inline asm
	add.s32 	%r26, %r26, 1;
	setp.ne.s32 	%p7, %r26, 0;
	@%p7 bra 	$L__BB0_6;
$L__BB0_7:
	ret;

}
	// .globl	_Z20f16AtomicOnGlobalMemP13__nv_bfloat16ii
.visible .entry _Z20f16AtomicOnGlobalMemP13__nv_bfloat16ii(
	.param .u64 .ptr .align 1 _Z20f16AtomicOnGlobalMemP13__nv_bfloat16ii_param_0,
	.param .u32 _Z20f16AtomicOnGlobalMemP13__nv_bfloat16ii_param_1,
	.param .u32 _Z20f16AtomicOnGlobalMemP13__nv_bfloat16ii_param_2
)
{
	.reg .pred 	%p<8>;
	.reg .b32 	%r<27>;
	.reg .b64 	%rd<9>;

	ld.param.u64 	%rd2, [_Z20f16AtomicOnGlobalMemP13__nv_bfloat16ii_param_0];
	ld.param.u32 	%r10, [_Z20f16AtomicOnGlobalMemP13__nv_bfloat16ii_param_1];
	ld.param.u32 	%r9, [_Z20f16AtomicOnGlobalMemP13__nv_bfloat16ii_param_2];
	mov.u32 	%r11, %ctaid.x;
	mov.u32 	%r12, %ntid.x;
	mov.u32 	%r13, %tid.x;
	mad.lo.s32 	%r1, %r11, %r12, %r13;
	setp.ge.s32 	%p1, %r1, %r10;
	setp.lt.s32 	%p2, %r9, 1;
	or.pred  	%p3, %p1, %p2;
	@%p3 bra 	$L__BB1_7;
	mul.wide.s32 	%rd3, %r1, 4;
	add.s64 	%rd1, %rd2, %rd3;
	and.b32  	%r2, %r9, 3;
	setp.lt.u32 	%p4, %r9, 4;
	@%p4 bra 	$L__BB1_4;
	and.b32  	%r14, %r9, 2147483644;
	neg.s32 	%r25, %r14;
$L__BB1_3:
	mov.b32 	%r22, 8388608;
	// begin inline asm
	{ atom.add.noftz.bf16x2 %r15,[%rd1],%r22; }

	// end inline asm
	// begin inline asm
	{ atom.add.noftz.bf16x2 %r17,[%rd1],%r22; }

	// end inline asm
	// begin inline asm
	{ atom.add.noftz.bf16x2 %r19,[%rd1],%r22; }

	// end inline asm
	// begin inline asm
	{ atom.add.noftz.bf16x2 %r21,[%rd1],%r22; }

	// end inline asm
	add.s32 	%r25, %r25, 4;
	setp.ne.s32 	%p5, %r25, 0;
	@%p5 bra 	$L__BB1_3;
$L__BB1_4:
	setp.eq.s32 	%p6, %r2, 0;
	@%p6 bra 	$L__BB1_7;
	neg.s32 	%r26, %r2;
$L__BB1_6:
	.pragma "nounroll";
	mov.b32 	%r24, 8388608;
	// begin inline asm
	{ atom.add.noftz.bf16x2 %r23,[%rd1],%r24; }

	// end inline asm
	add.s32 	%r26, %r26, 1;
	setp.ne.s32 	%p7, %r26, 0;
	@%p7 bra 	$L__BB1_6;
$L__BB1_7:
	ret;

}


// ===== COMPILED SASS (sm_100) =====

	.target	sm_100

	.elftype	@"ET_EXEC"


//--------------------- .note.nv.tkinfo           --------------------------
	.section	.note.nv.tkinfo,"",@"SHT_NOTE"
	.sectionflags	@"SHF_NOTE_NV_TKINFO"
	.tkinfo
        /*0018*/ 	.word	0x00000002
        /*0030*/ 	.string	""
        /*0030*/ 	.string	"ptxas"
        /*0030*/ 	.string	"Cuda compilation tools, release 13.0, V13.0.88"
        /*0030*/ 	.string	"Build cuda_13.0.r13.0/compiler.36424714_0"
        /*0030*/ 	.string	"-arch sm_100 -m 64 "



//--------------------- .note.nv.cuinfo           --------------------------
	.section	.note.nv.cuinfo,"",@"SHT_NOTE"
	.sectionflags	@"SHF_NOTE_NV_CUINFO"
        /*0018*/ 	.short	0x0002
        /*001a*/ 	.short	0x0064
        /*001c*/ 	.short	0x0082
	.zero		2


//--------------------- .nv.info                  --------------------------
	.section	.nv.info,"",@"SHT_CUDA_INFO"
	.align	4


	//----- nvinfo : EIATTR_REGCOUNT
	.align		4
        /*0000*/ 	.byte	0x04, 0x2f
        /*0002*/ 	.short	(.L_1 - .L_0)
	.align		4
.L_0:
        /*0004*/ 	.word	index@(_Z20f16AtomicOnGlobalMemP6__halfii)
        /*0008*/ 	.word	0x0000000c


	//----- nvinfo : EIATTR_FRAME_SIZE
	.align		4
.L_1:
        /*000c*/ 	.byte	0x04, 0x11
        /*000e*/ 	.short	(.L_3 - .L_2)
	.align		4
.L_2:
        /*0010*/ 	.word	index@(_Z20f16AtomicOnGlobalMemP6__halfii)
        /*0014*/ 	.word	0x00000000


	//----- nvinfo : EIATTR_REGCOUNT
	.align		4
.L_3:
        /*0018*/ 	.byte	0x04, 0x2f
        /*001a*/ 	.short	(.L_5 - .L_4)
	.align		4
.L_4:
        /*001c*/ 	.word	index@(_Z20f16AtomicOnGlobalMemP13__nv_bfloat16ii)
        /*0020*/ 	.word	0x0000000c


	//----- nvinfo : EIATTR_FRAME_SIZE
	.align		4
.L_5:
        /*0024*/ 	.byte	0x04, 0x11
        /*0026*/ 	.short	(.L_7 - .L_6)
	.align		4
.L_6:
        /*0028*/ 	.word	index@(_Z20f16AtomicOnGlobalMemP13__nv_bfloat16ii)
        /*002c*/ 	.word	0x00000000


	//----- nvinfo : EIATTR_MIN_STACK_SIZE
	.align		4
.L_7:
        /*0030*/ 	.byte	0x04, 0x12
        /*0032*/ 	.short	(.L_9 - .L_8)
	.align		4
.L_8:
        /*0034*/ 	.word	index@(_Z20f16AtomicOnGlobalMemP13__nv_bfloat16ii)
        /*0038*/ 	.word	0x00000000


	//----- nvinfo : EIATTR_MIN_STACK_SIZE
	.align		4
.L_9:
        /*003c*/ 	.byte	0x04, 0x12
        /*003e*/ 	.short	(.L_11 - .L_10)
	.align		4
.L_10:
        /*0040*/ 	.word	index@(_Z20f16AtomicOnGlobalMemP6__halfii)
        /*0044*/ 	.word	0x00000000
.L_11:


//--------------------- .nv.compat                --------------------------
	.section	.nv.compat,"",@"SHT_CUDA_COMPAT_INFO"
	.align	4
        /*0000*/ 	.byte	0x02, 0x09, 0x00, 0x00, 0x02, 0x02, 0x01, 0x00, 0x02, 0x05, 0x05, 0x00, 0x03, 0x07, 0x01, 0x01
        /*0010*/ 	.byte	0x02, 0x03, 0x00, 0x00, 0x02, 0x06, 0x01, 0x00, 0x04, 0x0b, 0x08, 0x00, 0x09, 0x00, 0x00, 0x00
        /*0020*/ 	.byte	0x00, 0x00, 0x00, 0x00


//--------------------- .nv.info._Z20f16AtomicOnGlobalMemP13__nv_bfloat16ii --------------------------
	.section	.nv.info._Z20f16AtomicOnGlobalMemP13__nv_bfloat16ii,"",@"SHT_CUDA_INFO"
	.sectionflags	@""
	.align	4


	//----- nvinfo : EIATTR_CUDA_API_VERSION
	.align		4
        /*0000*/ 	.byte	0x04, 0x37
        /*0002*/ 	.short	(.L_13 - .L_12)
.L_12:
        /*0004*/ 	.word	0x00000082


	//----- nvinfo : EIATTR_KPARAM_INFO
	.align		4
.L_13:
        /*0008*/ 	.byte	0x04, 0x17
        /*000a*/ 	.short	(.L_15 - .L_14)
.L_14:
        /*000c*/ 	.word	0x00000000
        /*0010*/ 	.short	0x0002
        /*0012*/ 	.short	0x000c
        /*0014*/ 	.byte	0x00, 0xf0, 0x11, 0x00


	//----- nvinfo : EIATTR_KPARAM_INFO
	.align		4
.L_15:
        /*0018*/ 	.byte	0x04, 0x17
        /*001a*/ 	.short	(.L_17 - .L_16)
.L_16:
        /*001c*/ 	.word	0x00000000
        /*0020*/ 	.short	0x0001
        /*0022*/ 	.short	0x0008
        /*0024*/ 	.byte	0x00, 0xf0, 0x11, 0x00


	//----- nvinfo : EIATTR_KPARAM_INFO
	.align		4
.L_17:
        /*0028*/ 	.byte	0x04, 0x17
        /*002a*/ 	.short	(.L_19 - .L_18)
.L_18:
        /*002c*/ 	.word	0x00000000
        /*0030*/ 	.short	0x0000
        /*0032*/ 	.short	0x0000
        /*0034*/ 	.byte	0x00, 0xf5, 0x21, 0x00


	//----- nvinfo : EIATTR_SPARSE_MMA_MASK
	.align		4
.L_19:
        /*0038*/ 	.byte	0x03, 0x50
        /*003a*/ 	.short	0x0000


	//----- nvinfo : EIATTR_MAXREG_COUNT
	.align		4
        /*003c*/ 	.byte	0x03, 0x1b
        /*003e*/ 	.short	0x00ff


	//----- nvinfo : EIATTR_MERCURY_ISA_VERSION
	.align		4
        /*0040*/ 	.byte	0x03, 0x5f
        /*0042*/ 	.short	0x0101


	//----- nvinfo : EIATTR_VRC_CTA_INIT_COUNT
	.align		4
        /*0044*/ 	.byte	0x02, 0x4a
	.zero		1
	.zero		1


	//----- nvinfo : EIATTR_EXIT_INSTR_OFFSETS
	.align		4
        /*0048*/ 	.byte	0x04, 0x1c
        /*004a*/ 	.short	(.L_21 - .L_20)


	//   ....[0]....
.L_20:
        /*004c*/ 	.word	0x00000080


	//   ....[1]....
        /*0050*/ 	.word	0x000005e0


	//   ....[2]....
        /*0054*/ 	.word	0x00000760


	//----- nvinfo : EIATTR_CRS_STACK_SIZE
	.align		4
.L_21:
        /*0058*/ 	.byte	0x04, 0x1e
        /*005a*/ 	.short	(.L_23 - .L_22)
.L_22:
        /*005c*/ 	.word	0x00000000


	//----- nvinfo : EIATTR_CBANK_PARAM_SIZE
	.align		4
.L_23:
        /*0060*/ 	.byte	0x03, 0x19
        /*0062*/ 	.short	0x0010


	//----- nvinfo : EIATTR_PARAM_CBANK
	.align		4
        /*0064*/ 	.byte	0x04, 0x0a
        /*0066*/ 	.short	(.L_25 - .L_24)
	.align		4
.L_24:
        /*0068*/ 	.word	index@(.nv.constant0._Z20f16AtomicOnGlobalMemP13__nv_bfloat16ii)
        /*006c*/ 	.short	0x0380
        /*006e*/ 	.short	0x0010


	//----- nvinfo : EIATTR_SW_WAR
	.align		4
.L_25:
        /*0070*/ 	.byte	0x04, 0x36
        /*0072*/ 	.short	(.L_27 - .L_26)
.L_26:
        /*0074*/ 	.word	0x00000008
.L_27:


//--------------------- .nv.info._Z20f16AtomicOnGlobalMemP6__halfii --------------------------
	.section	.nv.info._Z20f16AtomicOnGlobalMemP6__halfii,"",@"SHT_CUDA_INFO"
	.sectionflags	@""
	.align	4


	//----- nvinfo : EIATTR_CUDA_API_VERSION
	.align		4
        /*0000*/ 	.byte	0x04, 0x37
        /*0002*/ 	.short	(.L_29 - .L_28)
.L_28:
        /*0004*/ 	.word	0x00000082


	//----- nvinfo : EIATTR_KPARAM_INFO
	.align		4
.L_29:
        /*0008*/ 	.byte	0x04, 0x17
        /*000a*/ 	.short	(.L_31 - .L_30)
.L_30:
        /*000c*/ 	.word	0x00000000
        /*0010*/ 	.short	0x0002
        /*0012*/ 	.short	0x000c
        /*0014*/ 	.byte	0x00, 0xf0, 0x11, 0x00


	//----- nvinfo : EIATTR_KPARAM_INFO
	.align		4
.L_31:
        /*0018*/ 	.byte	0x04, 0x17
        /*001a*/ 	.short	(.L_33 - .L_32)
.L_32:
        /*001c*/ 	.word	0x00000000
        /*0020*/ 	.short	0x0001
        /*0022*/ 	.short	0x0008
        /*0024*/ 	.byte	0x00, 0xf0, 0x11, 0x00


	//----- nvinfo : EIATTR_KPARAM_INFO
	.align		4
.L_33:
        /*0028*/ 	.byte	0x04, 0x17
        /*002a*/ 	.short	(.L_35 - .L_34)
.L_34:
        /*002c*/ 	.word	0x00000000
        /*0030*/ 	.short	0x0000
        /*0032*/ 	.short	0x0000
        /*0034*/ 	.byte	0x00, 0xf5, 0x21, 0x00


	//----- nvinfo : EIATTR_SPARSE_MMA_MASK
	.align		4
.L_35:
        /*0038*/ 	.byte	0x03, 0x50
        /*003a*/ 	.short	0x0000


	//----- nvinfo : EIATTR_MAXREG_COUNT
	.align		4
        /*003c*/ 	.byte	0x03, 0x1b
        /*003e*/ 	.short	0x00ff


	//----- nvinfo : EIATTR_MERCURY_ISA_VERSION
	.align		4
        /*0040*/ 	.byte	0x03, 0x5f
        /*0042*/ 	.short	0x0101


	//----- nvinfo : EIATTR_VRC_CTA_INIT_COUNT
	.align		4
        /*0044*/ 	.byte	0x02, 0x4a
	.zero		1
	.zero		1


	//----- nvinfo : EIATTR_EXIT_INSTR_OFFSETS
	.align		4
        /*0048*/ 	.byte	0x04, 0x1c
        /*004a*/ 	.short	(.L_37 - .L_36)


	//   ....[0]....
.L_36:
        /*004c*/ 	.word	0x00000080


	//   ....[1]....
        /*0050*/ 	.word	0x000005e0


	//   ....[2]....
        /*0054*/ 	.word	0x00000760


	//----- nvinfo : EIATTR_CRS_STACK_SIZE
	.align		4
.L_37:
        /*0058*/ 	.byte	0x04, 0x1e
        /*005a*/ 	.short	(.L_39 - .L_38)
.L_38:
        /*005c*/ 	.word	0x00000000


	//----- nvinfo : EIATTR_CBANK_PARAM_SIZE
	.align		4
.L_39:
        /*0060*/ 	.byte	0x03, 0x19
        /*0062*/ 	.short	0x0010


	//----- nvinfo : EIATTR_PARAM_CBANK
	.align		4
        /*0064*/ 	.byte	0x04, 0x0a
        /*0066*/ 	.short	(.L_41 - .L_40)
	.align		4
.L_40:
        /*0068*/ 	.word	index@(.nv.constant0._Z20f16AtomicOnGlobalMemP6__halfii)
        /*006c*/ 	.short	0x0380
        /*006e*/ 	.short	0x0010


	//----- nvinfo : EIATTR_SW_WAR
	.align		4
.L_41:
        /*0070*/ 	.byte	0x04, 0x36
        /*0072*/ 	.short	(.L_43 - .L_42)
.L_42:
        /*0074*/ 	.word	0x00000008
.L_43:


//--------------------- .nv.callgraph             --------------------------
	.section	.nv.callgraph,"",@"SHT_CUDA_CALLGRAPH"
	.align	4
	.sectionentsize	8
	.align		4
        /*0000*/ 	.word	0x00000000
	.align		4
        /*0004*/ 	.word	0xffffffff
	.align		4
        /*0008*/ 	.word	0x00000000
	.align		4
        /*000c*/ 	.word	0xfffffffe
	.align		4
        /*0010*/ 	.word	0x00000000
	.align		4
        /*0014*/ 	.word	0xfffffffd
	.align		4
        /*0018*/ 	.word	0x00000000
	.align		4
        /*001c*/ 	.word	0xfffffffc


//--------------------- .text._Z20f16AtomicOnGlobalMemP13__nv_bfloat16ii --------------------------
	.section	.text._Z20f16AtomicOnGlobalMemP13__nv_bfloat16ii,"ax",@progbits
	.align	128
        .global         _Z20f16AtomicOnGlobalMemP13__nv_bfloat16ii
        .type           _Z20f16AtomicOnGlobalMemP13__nv_bfloat16ii,@function
        .size           _Z20f16AtomicOnGlobalMemP13__nv_bfloat16ii,(.L_x_48 - _Z20f16AtomicOnGlobalMemP13__nv_bfloat16ii)
        .other          _Z20f16AtomicOnGlobalMemP13__nv_bfloat16ii,@"STO_CUDA_ENTRY STV_DEFAULT"
_Z20f16AtomicOnGlobalMemP13__nv_bfloat16ii:
.text._Z20f16AtomicOnGlobalMemP13__nv_bfloat16ii:
[----:B------:R-:W-:Y:S01]  /*0000*/  LDC R1, c[0x0][0x37c] ;  /* 0x0000df00ff017b82 */ /* 0x000fe20000000800 */
[----:B------:R-:W0:Y:S07]  /*0010*/  S2R R0, SR_TID.X ;  /* 0x0000000000007919 */ /* 0x000e2e0000002100 */
[----:B------:R-:W0:Y:S08]  /*0020*/  S2UR UR4, SR_CTAID.X ;  /* 0x00000000000479c3 */ /* 0x000e300000002500 */
[----:B------:R-:W0:Y:S08]  /*0030*/  LDC R5, c[0x0][0x360] ;  /* 0x0000d800ff057b82 */ /* 0x000e300000000800 */
[----:B------:R-:W1:Y:S01]  /*0040*/  LDC.64 R6, c[0x0][0x388] ;  /* 0x0000e200ff067b82 */ /* 0x000e620000000a00 */
[----:B0-----:R-:W-:Y:S01]  /*0050*/  IMAD R5, R5, UR4, R0 ;  /* 0x0000000405057c24 */ /* 0x001fe2000f8e0200 */
[----:B-1----:R-:W-:-:S04]  /*0060*/  ISETP.GE.AND P0, PT, R7, 0x1, PT ;  /* 0x000000010700780c */ /* 0x002fc80003f06270 */
[----:B------:R-:W-:-:S13]  /*0070*/  ISETP.GE.OR P0, PT, R5, R6, !P0 ;  /* 0x000000060500720c */ /* 0x000fda0004706670 */
[----:B------:R-:W-:Y:S05]  /*0080*/  @P0 EXIT ;  /* 0x000000000000094d */ /* 0x000fea0003800000 */
[----:B------:R-:W0:Y:S01]  /*0090*/  LDC.64 R2, c[0x0][0x380] ;  /* 0x0000e000ff027b82 */ /* 0x000e220000000a00 */
[C---:B------:R-:W-:Y:S01]  /*00a0*/  ISETP.GE.U32.AND P0, PT, R7.reuse, 0x4, PT ;  /* 0x000000040700780c */ /* 0x040fe20003f06070 */
[----:B------:R-:W1:Y:S01]  /*00b0*/  LDCU.64 UR4, c[0x0][0x358] ;  /* 0x00006b00ff0477ac */ /* 0x000e620008000a00 */
[----:B------:R-:W-:Y:S01]  /*00c0*/  LOP3.LUT R0, R7, 0x3, RZ, 0xc0, !PT ;  /* 0x0000000307007812 */ /* 0x000fe200078ec0ff */
[----:B0-----:R-:W-:-:S10]  /*00d0*/  IMAD.WIDE R2, R5, 0x4, R2 ;  /* 0x0000000405027825 */ /* 0x001fd400078e0202 */
[----:B-1----:R-:W-:Y:S05]  /*00e0*/  @!P0 BRA `(.L_x_0) ;  /* 0x0000000400388947 */ /* 0x002fea0003800000 */
[----:B------:R-:W-:-:S05]  /*00f0*/  LOP3.LUT R4, R7, 0x7ffffffc, RZ, 0xc0, !PT ;  /* 0x7ffffffc07047812 */ /* 0x000fca00078ec0ff */
[----:B------:R-:W-:-:S07]  /*0100*/  IMAD.MOV R4, RZ, RZ, -R4 ;  /* 0x000000ffff047224 */ /* 0x000fce00078e0a04 */
.L_x_17:
[----:B---3--:R-:W-:-:S05]  /*0110*/  IMAD.MOV.U32 R5, RZ, RZ, 0x800000 ;  /* 0x00800000ff057424 */ /* 0x008fca00078e00ff */
[----:B0-----:R0:W-:Y:S01]  /*0120*/  ATOM.E.ADD.BF16x2.RN.STRONG.GPU P0, RZ, desc[UR4][R2.64], R5 ;  /* 0x8000000502ff79a2 */ /* 0x0011e2000c10e704 */
[----:B------:R-:W-:Y:S04]  /*0130*/  BSSY.RECONVERGENT B0, `(.L_x_1) ;  /* 0x0000010000007945 */ /* 0x000fe80003800200 */
[----:B012---:R-:W-:Y:S05]  /*0140*/  @P0 BRA `(.L_x_2) ;  /* 0x0000000000380947 */ /* 0x007fea0003800000 */
[----:B------:R-:W0:Y:S02]  /*0150*/  QSPC.E.S P0, RZ, [R2] ;  /* 0x0000000002ff73aa */ /* 0x000e240000000500 */
[----:B0-----:R-:W-:Y:S05]  /*0160*/  @!P0 BRA `(.L_x_3) ;  /* 0x0000000000248947 */ /* 0x001fea0003800000 */
[----:B------:R-:W-:-:S04]  /*0170*/  MOV R6, R2 ;  /* 0x0000000200067202 */ /* 0x000fc80000000f00 */
[----:B------:R-:W-:-:S07]  /*0180*/  MOV R6, R6 ;  /* 0x0000000600067202 */ /* 0x000fce0000000f00 */
.L_x_4:
[----:B------:R-:W0:Y:S02]  /*0190*/  LDS R8, [R6] ;  /* 0x0000000006087984 */ /* 0x000e240000000800 */
[C---:B0-----:R-:W-:Y:S02]  /*01a0*/  HADD2.BF16_V2 R7, R8.reuse.H1_H1, 1.175494350822287508e-38, 1.175494350822287508e-38 ;  /* 0x0080008008077430 */ /* 0x041fe40000200c00 */
[----:B------:R-:W-:-:S05]  /*01b0*/  HADD2.BF16_V2 R9, R8.H0_H0, RZ.H0_H0 ;  /* 0x200000ff08097230 */ /* 0x000fca0000200800 */
[----:B------:R-:W-:-:S05]  /*01c0*/  PRMT R9, R9, 0x5410, R7 ;  /* 0x0000541009097816 */ /* 0x000fca0000000007 */
[----:B------:R-:W0:Y:S02]  /*01d0*/  ATOMS.CAST.SPIN P0, [R6], R8, R9 ;  /* 0x000000080600758d */ /* 0x000e240001800009 */
[----:B0-----:R-:W-:Y:S05]  /*01e0*/  @!P0 BRA `(.L_x_4) ;  /* 0xfffffffc00e88947 */ /* 0x001fea000383ffff */
[----:B------:R-:W-:Y:S05]  /*01f0*/  BRA `(.L_x_2) ;  /* 0x00000000000c7947 */ /* 0x000fea0003800000 */
.L_x_3:
[----:B------:R-:W2:Y:S02]  /*0200*/  LD.E R6, desc[UR4][R2.64] ;  /* 0x0000000402067980 */ /* 0x000ea4000c101900 */
[----:B--2---:R-:W-:-:S05]  /*0210*/  VIADD R7, R6, 0x800000 ;  /* 0x0080000006077836 */ /* 0x004fca0000000000 */
[----:B------:R0:W-:Y:S02]  /*0220*/  ST.E desc[UR4][R2.64], R7 ;  /* 0x0000000702007985 */ /* 0x0001e4000c101904 */
.L_x_2:
[----:B------:R-:W-:Y:S05]  /*0230*/  BSYNC.RECONVERGENT B0 ;  /* 0x0000000000007941 */ /* 0x000fea0003800200 */
.L_x_1:
[----:B------:R1:W-:Y:S01]  /*0240*/  ATOM.E.ADD.BF16x2.RN.STRONG.GPU P0, RZ, desc[UR4][R2.64], R5 ;  /* 0x8000000502ff79a2 */ /* 0x0003e2000c10e704 */
[----:B------:R-:W-:Y:S04]  /*0250*/  BSSY.RECONVERGENT B0, `(.L_x_5) ;  /* 0x0000010000007945 */ /* 0x000fe80003800200 */
[----:B-1----:R-:W-:Y:S05]  /*0260*/  @P0 BRA `(.L_x_6) ;  /* 0x0000000000380947 */ /* 0x002fea0003800000 */
[----:B------:R-:W1:Y:S02]  /*0270*/  QSPC.E.S P0, RZ, [R2] ;  /* 0x0000000002ff73aa */ /* 0x000e640000000500 */
[----:B-1----:R-:W-:Y:S05]  /*0280*/  @!P0 BRA `(.L_x_7) ;  /* 0x0000000000248947 */ /* 0x002fea0003800000 */
[----:B------:R-:W-:-:S05]  /*0290*/  IMAD.MOV.U32 R6, RZ, RZ, R2 ;  /* 0x000000ffff067224 */ /* 0x000fca00078e0002 */
[----:B------:R-:W-:-:S07]  /*02a0*/  MOV R6, R6 ;  /* 0x0000000600067202 */ /* 0x000fce0000000f00 */
.L_x_8:
[----:B------:R-:W0:Y:S02]  /*02b0*/  LDS R8, [R6] ;  /* 0x0000000006087984 */ /* 0x000e240000000800 */
[C---:B0-----:R-:W-:Y:S02]  /*02c0*/  HADD2.BF16_V2 R7, R8.reuse.H1_H1, 1.175494350822287508e-38, 1.175494350822287508e-38 ;  /* 0x0080008008077430 */ /* 0x041fe40000200c00 */
[----:B------:R-:W-:-:S05]  /*02d0*/  HADD2.BF16_V2 R9, R8.H0_H0, RZ.H0_H0 ;  /* 0x200000ff08097230 */ /* 0x000fca0000200800 */
[----:B------:R-:W-:-:S05]  /*02e0*/  PRMT R9, R9, 0x5410, R7 ;  /* 0x0000541009097816 */ /* 0x000fca0000000007 */
[----:B------:R-:W0:Y:S02]  /*02f0*/  ATOMS.CAST.SPIN P0, [R6], R8, R9 ;  /* 0x000000080600758d */ /* 0x000e240001800009 */
[----:B0-----:R-:W-:Y:S05]  /*0300*/  @!P0 BRA `(.L_x_8) ;  /* 0xfffffffc00e88947 */ /* 0x001fea000383ffff */
[----:B------:R-:W-:Y:S05]  /*0310*/  BRA `(.L_x_6) ;  /* 0x00000000000c7947 */ /* 0x000fea0003800000 */
.L_x_7:
[----:B------:R-:W0:Y:S02]  /*0320*/  LD.E R6, desc[UR4][R2.64] ;  /* 0x0000000402067980 */ /* 0x000e24000c101900 */
[----:B0-----:R-:W-:-:S05]  /*0330*/  IADD3 R7, PT, PT, R6, 0x800000, RZ ;  /* 0x0080000006077810 */ /* 0x001fca0007ffe0ff */
[----:B------:R1:W-:Y:S02]  /*0340*/  ST.E desc[UR4][R2.64], R7 ;  /* 0x0000000702007985 */ /* 0x0003e4000c101904 */
.L_x_6:
[----:B------:R-:W-:Y:S05]  /*0350*/  BSYNC.RECONVERGENT B0 ;  /* 0x0000000000007941 */ /* 0x000fea0003800200 */
.L_x_5:
[----:B------:R2:W-:Y:S01]  /*0360*/  ATOM.E.ADD.BF16x2.RN.STRONG.GPU P0, RZ, desc[UR4][R2.64], R5 ;  /* 0x8000000502ff79a2 */ /* 0x0005e2000c10e704 */
[----:B------:R-:W-:Y:S04]  /*0370*/  BSSY.RECONVERGENT B0, `(.L_x_9) ;  /* 0x0000010000007945 */ /* 0x000fe80003800200 */
[----:B--2---:R-:W-:Y:S05]  /*0380*/  @P0 BRA `(.L_x_10) ;  /* 0x0000000000380947 */ /* 0x004fea0003800000 */
[----:B------:R-:W2:Y:S02]  /*0390*/  QSPC.E.S P0, RZ, [R2] ;  /* 0x0000000002ff73aa */ /* 0x000ea40000000500 */
[----:B--2---:R-:W-:Y:S05]  /*03a0*/  @!P0 BRA `(.L_x_11) ;  /* 0x0000000000248947 */ /* 0x004fea0003800000 */
[----:B------:R-:W-:-:S05]  /*03b0*/  IMAD.MOV.U32 R6, RZ, RZ, R2 ;  /* 0x000000ffff067224 */ /* 0x000fca00078e0002 */
[----:B------:R-:W-:-:S07]  /*03c0*/  MOV R6, R6 ;  /* 0x0000000600067202 */ /* 0x000fce0000000f00 */
.L_x_12:
[----:B------:R-:W0:Y:S02]  /*03d0*/  LDS R8, [R6] ;  /* 0x0000000006087984 */ /* 0x000e240000000800 */
[C---:B01----:R-:W-:Y:S02]  /*03e0*/  HADD2.BF16_V2 R7, R8.reuse.H1_H1, 1.175494350822287508e-38, 1.175494350822287508e-38 ;  /* 0x0080008008077430 */ /* 0x043fe40000200c00 */
[----:B------:R-:W-:-:S05]  /*03f0*/  HADD2.BF16_V2 R9, R8.H0_H0, RZ.H0_H0 ;  /* 0x200000ff08097230 */ /* 0x000fca0000200800 */
[----:B------:R-:W-:-:S05]  /*0400*/  PRMT R9, R9, 0x5410, R7 ;  /* 0x0000541009097816 */ /* 0x000fca0000000007 */
[----:B------:R-:W0:Y:S02]  /*0410*/  ATOMS.CAST.SPIN P0, [R6], R8, R9 ;  /* 0x000000080600758d */ /* 0x000e240001800009 */
[----:B0-----:R-:W-:Y:S05]  /*0420*/  @!P0 BRA `(.L_x_12) ;  /* 0xfffffffc00e88947 */ /* 0x001fea000383ffff */
[----:B------:R-:W-:Y:S05]  /*0430*/  BRA `(.L_x_10) ;  /* 0x00000000000c7947 */ /* 0x000fea0003800000 */
.L_x_11:
[----:B------:R-:W0:Y:S02]  /*0440*/  LD.E R6, desc[UR4][R2.64] ;  /* 0x0000000402067980 */ /* 0x000e24000c101900 */
[----:B01----:R-:W-:-:S05]  /*0450*/  VIADD R7, R6, 0x800000 ;  /* 0x0080000006077836 */ /* 0x003fca0000000000 */
[----:B------:R2:W-:Y:S02]  /*0460*/  ST.E desc[UR4][R2.64], R7 ;  /* 0x0000000702007985 */ /* 0x0005e4000c101904 */
.L_x_10:
[----:B------:R-:W-:Y:S05]  /*0470*/  BSYNC.RECONVERGENT B0 ;  /* 0x0000000000007941 */ /* 0x000fea0003800200 */
.L_x_9:
[----:B------:R3:W-:Y:S01]  /*0480*/  ATOM.E.ADD.BF16x2.RN.STRONG.GPU P0, RZ, desc[UR4][R2.64], R5 ;  /* 0x8000000502ff79a2 */ /* 0x0007e2000c10e704 */
[----:B------:R-:W-:Y:S04]  /*0490*/  BSSY.RECONVERGENT B0, `(.L_x_13) ;  /* 0x0000010000007945 */ /* 0x000fe80003800200 */
[----:B---3--:R-:W-:Y:S05]  /*04a0*/  @P0 BRA `(.L_x_14) ;  /* 0x0000000000380947 */ /* 0x008fea0003800000 */
[----:B------:R-:W3:Y:S02]  /*04b0*/  QSPC.E.S P0, RZ, [R2] ;  /* 0x0000000002ff73aa */ /* 0x000ee40000000500 */
[----:B---3--:R-:W-:Y:S05]  /*04c0*/  @!P0 BRA `(.L_x_15) ;  /* 0x0000000000248947 */ /* 0x008fea0003800000 */
[----:B------:R-:W-:-:S04]  /*04d0*/  MOV R6, R2 ;  /* 0x0000000200067202 */ /* 0x000fc80000000f00 */
[----:B------:R-:W-:-:S07]  /*04e0*/  MOV R6, R6 ;  /* 0x0000000600067202 */ /* 0x000fce0000000f00 */
.L_x_16:
[----:B------:R-:W3:Y:S02]  /*04f0*/  LDS R8, [R6] ;  /* 0x0000000006087984 */ /* 0x000ee40000000800 */
[C---:B---3--:R-:W-:Y:S02]  /*0500*/  HADD2.BF16_V2 R5, R8.reuse.H1_H1, 1.175494350822287508e-38, 1.175494350822287508e-38 ;  /* 0x0080008008057430 */ /* 0x048fe40000200c00 */
[----:B------:R-:W-:-:S05]  /*0510*/  HADD2.BF16_V2 R9, R8.H0_H0, RZ.H0_H0 ;  /* 0x200000ff08097230 */ /* 0x000fca0000200800 */
[----:B------:R-:W-:-:S05]  /*0520*/  PRMT R9, R9, 0x5410, R5 ;  /* 0x0000541009097816 */ /* 0x000fca0000000005 */
[----:B------:R-:W3:Y:S02]  /*0530*/  ATOMS.CAST.SPIN P0, [R6], R8, R9 ;  /* 0x000000080600758d */ /* 0x000ee40001800009 */
[----:B---3--:R-:W-:Y:S05]  /*0540*/  @!P0 BRA `(.L_x_16) ;  /* 0xfffffffc00e88947 */ /* 0x008fea000383ffff */
[----:B------:R-:W-:Y:S05]  /*0550*/  BRA `(.L_x_14) ;  /* 0x00000000000c7947 */ /* 0x000fea0003800000 */
.L_x_15:
[----:B------:R-:W3:Y:S02]  /*0560*/  LD.E R5, desc[UR4][R2.64] ;  /* 0x0000000402057980 */ /* 0x000ee4000c101900 */
[----:B---3--:R-:W-:-:S05]  /*0570*/  VIADD R5, R5, 0x800000 ;  /* 0x0080000005057836 */ /* 0x008fca0000000000 */
[----:B------:R3:W-:Y:S02]  /*0580*/  ST.E desc[UR4][R2.64], R5 ;  /* 0x0000000502007985 */ /* 0x0007e4000c101904 */
.L_x_14:
[----:B------:R-:W-:Y:S05]  /*0590*/  BSYNC.RECONVERGENT B0 ;  /* 0x0000000000007941 */ /* 0x000fea0003800200 */
.L_x_13:
[----:B------:R-:W-:-:S05]  /*05a0*/  VIADD R4, R4, 0x4 ;  /* 0x0000000404047836 */ /* 0x000fca0000000000 */
[----:B------:R-:W-:-:S13]  /*05b0*/  ISETP.NE.AND P0, PT, R4, RZ, PT ;  /* 0x000000ff0400720c */ /* 0x000fda0003f05270 */
[----:B------:R-:W-:Y:S05]  /*05c0*/  @P0 BRA `(.L_x_17) ;  /* 0xfffffff800d00947 */ /* 0x000fea000383ffff */
.L_x_0:
[----:B------:R-:W-:-:S13]  /*05d0*/  ISETP.NE.AND P0, PT, R0, RZ, PT ;  /* 0x000000ff0000720c */ /* 0x000fda0003f05270 */
[----:B------:R-:W-:Y:S05]  /*05e0*/  @!P0 EXIT ;  /* 0x000000000000894d */ /* 0x000fea0003800000 */
[----:B------:R-:W-:-:S07]  /*05f0*/  IADD3 R0, PT, PT, -R0, RZ, RZ ;  /* 0x000000ff00007210 */ /* 0x000fce0007ffe1ff */
.L_x_22:
[----:B---3--:R-:W-:-:S05]  /*0600*/  IMAD.MOV.U32 R5, RZ, RZ, 0x800000 ;  /* 0x00800000ff057424 */ /* 0x008fca00078e00ff */
[----:B------:R3:W-:Y:S01]  /*0610*/  ATOM.E.ADD.BF16x2.RN.STRONG.GPU P0, RZ, desc[UR4][R2.64], R5 ;  /* 0x8000000502ff79a2 */ /* 0x0007e2000c10e704 */
[----:B------:R-:W-:Y:S04]  /*0620*/  BSSY.RECONVERGENT B0, `(.L_x_18) ;  /* 0x0000010000007945 */ /* 0x000fe80003800200 */
[----:B---3--:R-:W-:Y:S05]  /*0630*/  @P0 BRA `(.L_x_19) ;  /* 0x0000000000380947 */ /* 0x008fea0003800000 */
[----:B------:R-:W3:Y:S02]  /*0640*/  QSPC.E.S P0, RZ, [R2] ;  /* 0x0000000002ff73aa */ /* 0x000ee40000000500 */
[----:B---3--:R-:W-:Y:S05]  /*0650*/  @!P0 BRA `(.L_x_20) ;  /* 0x0000000000248947 */ /* 0x008fea0003800000 */
[----:B------:R-:W-:-:S04]  /*0660*/  MOV R4, R2 ;  /* 0x0000000200047202 */ /* 0x000fc80000000f00 */
[----:B------:R-:W-:-:S07]  /*0670*/  MOV R4, R4 ;  /* 0x0000000400047202 */ /* 0x000fce0000000f00 */
.L_x_21:
[----:B------:R-:W3:Y:S02]  /*0680*/  LDS R6, [R4] ;  /* 0x0000000004067984 */ /* 0x000ee40000000800 */
[C---:B---3--:R-:W-:Y:S02]  /*0690*/  HADD2.BF16_V2 R5, R6.reuse.H1_H1, 1.175494350822287508e-38, 1.175494350822287508e-38 ;  /* 0x0080008006057430 */ /* 0x048fe40000200c00 */
[----:B012---:R-:W-:-:S05]  /*06a0*/  HADD2.BF16_V2 R7, R6.H0_H0, RZ.H0_H0 ;  /* 0x200000ff06077230 */ /* 0x007fca0000200800 */
[----:B------:R-:W-:-:S05]  /*06b0*/  PRMT R7, R7, 0x5410, R5 ;  /* 0x0000541007077816 */ /* 0x000fca0000000005 */
[----:B------:R-:W0:Y:S02]  /*06c0*/  ATOMS.CAST.SPIN P0, [R4], R6, R7 ;  /* 0x000000060400758d */ /* 0x000e240001800007 */
[----:B0-----:R-:W-:Y:S05]  /*06d0*/  @!P0 BRA `(.L_x_21) ;  /* 0xfffffffc00e88947 */ /* 0x001fea000383ffff */
[----:B------:R-:W-:Y:S05]  /*06e0*/  BRA `(.L_x_19) ;  /* 0x00000000000c7947 */ /* 0x000fea0003800000 */
.L_x_20:
[----:B------:R-:W3:Y:S02]  /*06f0*/  LD.E R4, desc[UR4][R2.64] ;  /* 0x0000000402047980 */ /* 0x000ee4000c101900 */
[----:B---3--:R-:W-:-:S05]  /*0700*/  VIADD R5, R4, 0x800000 ;  /* 0x0080000004057836 */ /* 0x008fca0000000000 */
[----:B------:R3:W-:Y:S02]  /*0710*/  ST.E desc[UR4][R2.64], R5 ;  /* 0x0000000502007985 */ /* 0x0007e4000c101904 */
.L_x_19:
[----:B------:R-:W-:Y:S05]  /*0720*/  BSYNC.RECONVERGENT B0 ;  /* 0x0000000000007941 */ /* 0x000fea0003800200 */
.L_x_18:
[----:B------:R-:W-:-:S04]  /*0730*/  IADD3 R0, PT, PT, R0, 0x1, RZ ;  /* 0x0000000100007810 */ /* 0x000fc80007ffe0ff */
[----:B------:R-:W-:-:S13]  /*0740*/  ISETP.NE.AND P0, PT, R0, RZ, PT ;  /* 0x000000ff0000720c */ /* 0x000fda0003f05270 */
[----:B------:R-:W-:Y:S05]  /*0750*/  @P0 BRA `(.L_x_22) ;  /* 0xfffffffc00a80947 */ /* 0x000fea000383ffff */
[----:B------:R-:W-:Y:S05]  /*0760*/  EXIT ;  /* 0x000000000000794d */ /* 0x000fea0003800000 */
.L_x_23:
[----:B------:R-:W-:-:S00]  /*0770*/  BRA `(.L_x_23) ;  /* 0xfffffffc00fc7947 */ /* 0x000fc0000383ffff */
[----:B------:R-:W-:-:S00]  /*0780*/  NOP ;  /* 0x0000000000007918 */ /* 0x000fc00000000000 */
[----:B------:R-:W-:-:S00]  /*0790*/  NOP ;  /* 0x0000000000007918 */ /* 0x000fc00000000000 */
[----:B------:R-:W-:-:S00]  /*07a0*/  NOP ;  /* 0x0000000000007918 */ /* 0x000fc00000000000 */
[----:B------:R-:W-:-:S00]  /*07b0*/  NOP ;  /* 0x0000000000007918 */ /* 0x000fc00000000000 */
[----:B------:R-:W-:-:S00]  /*07c0*/  NOP ;  /* 0x0000000000007918 */ /* 0x000fc00000000000 */
[----:B------:R-:W-:-:S00]  /*07d0*/  NOP ;  /* 0x0000000000007918 */ /* 0x000fc00000000000 */
[----:B------:R-:W-:-:S00]  /*07e0*/  NOP ;  /* 0x0000000000007918 */ /* 0x000fc00000000000 */
[----:B------:R-:W-:-:S00]  /*07f0*/  NOP ;  /* 0x0000000000007918 */ /* 0x000fc00000000000 */
.L_x_48:


//--------------------- .text._Z20f16AtomicOnGlobalMemP6__halfii --------------------------
	.section	.text._Z20f16AtomicOnGlobalMemP6__halfii,"ax",@progbits
	.align	128
        .global         _Z20f16AtomicOnGlobalMemP6__halfii
        .type           _Z20f16AtomicOnGlobalMemP6__halfii,@function
        .size           _Z20f16AtomicOnGlobalMemP6__halfii,(.L_x_49 - _Z20f16AtomicOnGlobalMemP6__halfii)
        .other          _Z20f16AtomicOnGlobalMemP6__halfii,@"STO_CUDA_ENTRY STV_DEFAULT"
_Z20f16AtomicOnGlobalMemP6__halfii:
.text._Z20f16AtomicOnGlobalMemP6__halfii:
        /* <DEDUP_REMOVED lines=17> */
.L_x_41:
[----:B---3--:R-:W-:-:S05]  /*0110*/  IMAD.MOV.U32 R5, RZ, RZ, 0x4000000 ;  /* 0x04000000ff057424 */ /* 0x008fca00078e00ff */
[----:B0-----:R0:W-:Y:S01]  /*0120*/  ATOM.E.ADD.F16x2.RN.STRONG.GPU P0, RZ, desc[UR4][R2.64], R5 ;  /* 0x8000000502ff79a2 */ /* 0x0011e2000c10e104 */
[----:B------:R-:W-:Y:S04]  /*0130*/  BSSY.RECONVERGENT B0, `(.L_x_25) ;  /* 0x0000010000007945 */ /* 0x000fe80003800200 */
[----:B012---:R-:W-:Y:S05]  /*0140*/  @P0 BRA `(.L_x_26) ;  /* 0x0000000000380947 */ /* 0x007fea0003800000 */
[----:B------:R-:W0:Y:S02]  /*0150*/  QSPC.E.S P0, RZ, [R2] ;  /* 0x0000000002ff73aa */ /* 0x000e240000000500 */
[----:B0-----:R-:W-:Y:S05]  /*0160*/  @!P0 BRA `(.L_x_27) ;  /* 0x0000000000248947 */ /* 0x001fea0003800000 */
[----:B------:R-:W-:-:S04]  /*0170*/  MOV R6, R2 ;  /* 0x0000000200067202 */ /* 0x000fc80000000f00 */
[----:B------:R-:W-:-:S07]  /*0180*/  MOV R6, R6 ;  /* 0x0000000600067202 */ /* 0x000fce0000000f00 */
.L_x_28:
[----:B------:R-:W0:Y:S02]  /*0190*/  LDS R8, [R6] ;  /* 0x0000000006087984 */ /* 0x000e240000000800 */
[C---:B0-----:R-:W-:Y:S02]  /*01a0*/  HADD2 R7, R8.reuse.H1_H1, 6.103515625e-05, 6.103515625e-05 ;  /* 0x0400040008077430 */ /* 0x041fe40000000c00 */
[----:B------:R-:W-:-:S05]  /*01b0*/  HADD2 R9, R8.H0_H0, RZ.H0_H0 ;  /* 0x200000ff08097230 */ /* 0x000fca0000000800 */
[----:B------:R-:W-:-:S05]  /*01c0*/  PRMT R9, R9, 0x5410, R7 ;  /* 0x0000541009097816 */ /* 0x000fca0000000007 */
[----:B------:R-:W0:Y:S02]  /*01d0*/  ATOMS.CAST.SPIN P0, [R6], R8, R9 ;  /* 0x000000080600758d */ /* 0x000e240001800009 */
[----:B0-----:R-:W-:Y:S05]  /*01e0*/  @!P0 BRA `(.L_x_28) ;  /* 0xfffffffc00e88947 */ /* 0x001fea000383ffff */
[----:B------:R-:W-:Y:S05]  /*01f0*/  BRA `(.L_x_26) ;  /* 0x00000000000c7947 */ /* 0x000fea0003800000 */
.L_x_27:
[----:B------:R-:W2:Y:S02]  /*0200*/  LD.E R6, desc[UR4][R2.64] ;  /* 0x0000000402067980 */ /* 0x000ea4000c101900 */
[----:B--2---:R-:W-:-:S05]  /*0210*/  VIADD R7, R6, 0x4000000 ;  /* 0x0400000006077836 */ /* 0x004fca0000000000 */
[----:B------:R0:W-:Y:S02]  /*0220*/  ST.E desc[UR4][R2.64], R7 ;  /* 0x0000000702007985 */ /* 0x0001e4000c101904 */
.L_x_26:
[----:B------:R-:W-:Y:S05]  /*0230*/  BSYNC.RECONVERGENT B0 ;  /* 0x0000000000007941 */ /* 0x000fea0003800200 */
.L_x_25:
[----:B------:R1:W-:Y:S01]  /*0240*/  ATOM.E.ADD.F16x2.RN.STRONG.GPU P0, RZ, desc[UR4][R2.64], R5 ;  /* 0x8000000502ff79a2 */ /* 0x0003e2000c10e104 */
[----:B------:R-:W-:Y:S04]  /*0250*/  BSSY.RECONVERGENT B0, `(.L_x_29) ;  /* 0x0000010000007945 */ /* 0x000fe80003800200 */
[----:B-1----:R-:W-:Y:S05]  /*0260*/  @P0 BRA `(.L_x_30) ;  /* 0x0000000000380947 */ /* 0x002fea0003800000 */
[----:B------:R-:W1:Y:S02]  /*0270*/  QSPC.E.S P0, RZ, [R2] ;  /* 0x0000000002ff73aa */ /* 0x000e640000000500 */
[----:B-1----:R-:W-:Y:S05]  /*0280*/  @!P0 BRA `(.L_x_31) ;  /* 0x0000000000248947 */ /* 0x002fea0003800000 */
[----:B------:R-:W-:-:S05]  /*0290*/  IMAD.MOV.U32 R6, RZ, RZ, R2 ;  /* 0x000000ffff067224 */ /* 0x000fca00078e0002 */
[----:B------:R-:W-:-:S07]  /*02a0*/  MOV R6, R6 ;  /* 0x0000000600067202 */ /* 0x000fce0000000f00 */
.L_x_32:
[----:B------:R-:W0:Y:S02]  /*02b0*/  LDS R8, [R6] ;  /* 0x0000000006087984 */ /* 0x000e240000000800 */
[C---:B0-----:R-:W-:Y:S02]  /*02c0*/  HADD2 R7, R8.reuse.H1_H1, 6.103515625e-05, 6.103515625e-05 ;  /* 0x0400040008077430 */ /* 0x041fe40000000c00 */
[----:B------:R-:W-:-:S05]  /*02d0*/  HADD2 R9, R8.H0_H0, RZ.H0_H0 ;  /* 0x200000ff08097230 */ /* 0x000fca0000000800 */
[----:B------:R-:W-:-:S05]  /*02e0*/  PRMT R9, R9, 0x5410, R7 ;  /* 0x0000541009097816 */ /* 0x000fca0000000007 */
[----:B------:R-:W0:Y:S02]  /*02f0*/  ATOMS.CAST.SPIN P0, [R6], R8, R9 ;  /* 0x000000080600758d */ /* 0x000e240001800009 */
[----:B0-----:R-:W-:Y:S05]  /*0300*/  @!P0 BRA `(.L_x_32) ;  /* 0xfffffffc00e88947 */ /* 0x001fea000383ffff */
[----:B------:R-:W-:Y:S05]  /*0310*/  BRA `(.L_x_30) ;  /* 0x00000000000c7947 */ /* 0x000fea0003800000 */
.L_x_31:
[----:B------:R-:W0:Y:S02]  /*0320*/  LD.E R6, desc[UR4][R2.64] ;  /* 0x0000000402067980 */ /* 0x000e24000c101900 */
[----:B0-----:R-:W-:-:S05]  /*0330*/  IADD3 R7, PT, PT, R6, 0x4000000, RZ ;  /* 0x0400000006077810 */ /* 0x001fca0007ffe0ff */
[----:B------:R1:W-:Y:S02]  /*0340*/  ST.E desc[UR4][R2.64], R7 ;  /* 0x0000000702007985 */ /* 0x0003e4000c101904 */
.L_x_30:
[----:B------:R-:W-:Y:S05]  /*0350*/  BSYNC.RECONVERGENT B0 ;  /* 0x0000000000007941 */ /* 0x000fea0003800200 */
.L_x_29:
[----:B------:R2:W-:Y:S01]  /*0360*/  ATOM.E.ADD.F16x2.RN.STRONG.GPU P0, RZ, desc[UR4][R2.64], R5 ;  /* 0x8000000502ff79a2 */ /* 0x0005e2000c10e104 */
[----:B------:R-:W-:Y:S04]  /*0370*/  BSSY.RECONVERGENT B0, `(.L_x_33) ;  /* 0x0000010000007945 */ /* 0x000fe80003800200 */
[----:B--2---:R-:W-:Y:S05]  /*0380*/  @P0 BRA `(.L_x_34) ;  /* 0x0000000000380947 */ /* 0x004fea0003800000 */
[----:B------:R-:W2:Y:S02]  /*0390*/  QSPC.E.S P0, RZ, [R2] ;  /* 0x0000000002ff73aa */ /* 0x000ea40000000500 */
[----:B--2---:R-:W-:Y:S05]  /*03a0*/  @!P0 BRA `(.L_x_35) ;  /* 0x0000000000248947 */ /* 0x004fea0003800000 */
[----:B------:R-:W-:-:S05]  /*03b0*/  IMAD.MOV.U32 R6, RZ, RZ, R2 ;  /* 0x000000ffff067224 */ /* 0x000fca00078e0002 */
[----:B------:R-:W-:-:S07]  /*03c0*/  MOV R6, R6 ;  /* 0x0000000600067202 */ /* 0x000fce0000000f00 */
.L_x_36:
[----:B------:R-:W0:Y:S02]  /*03d0*/  LDS R8, [R6] ;  /* 0x0000000006087984 */ /* 0x000e240000000800 */
[C---:B01----:R-:W-:Y:S02]  /*03e0*/  HADD2 R7, R8.reuse.H1_H1, 6.103515625e-05, 6.103515625e-05 ;  /* 0x0400040008077430 */ /* 0x043fe40000000c00 */
[----:B------:R-:W-:-:S05]  /*03f0*/  HADD2 R9, R8.H0_H0, RZ.H0_H0 ;  /* 0x200000ff08097230 */ /* 0x000fca0000000800 */
[----:B------:R-:W-:-:S05]  /*0400*/  PRMT R9, R9, 0x5410, R7 ;  /* 0x0000541009097816 */ /* 0x000fca0000000007 */
[----:B------:R-:W0:Y:S02]  /*0410*/  ATOMS.CAST.SPIN P0, [R6], R8, R9 ;  /* 0x000000080600758d */ /* 0x000e240001800009 */
[----:B0-----:R-:W-:Y:S05]  /*0420*/  @!P0 BRA `(.L_x_36) ;  /* 0xfffffffc00e88947 */ /* 0x001fea000383ffff */
[----:B------:R-:W-:Y:S05]  /*0430*/  BRA `(.L_x_34) ;  /* 0x00000000000c7947 */ /* 0x000fea0003800000 */
.L_x_35:
[----:B------:R-:W0:Y:S02]  /*0440*/  LD.E R6, desc[UR4][R2.64] ;  /* 0x0000000402067980 */ /* 0x000e24000c101900 */
[----:B01----:R-:W-:-:S05]  /*0450*/  VIADD R7, R6, 0x4000000 ;  /* 0x0400000006077836 */ /* 0x003fca0000000000 */
[----:B------:R2:W-:Y:S02]  /*0460*/  ST.E desc[UR4][R2.64], R7 ;  /* 0x0000000702007985 */ /* 0x0005e4000c101904 */
.L_x_34:
[----:B------:R-:W-:Y:S05]  /*0470*/  BSYNC.RECONVERGENT B0 ;  /* 0x0000000000007941 */ /* 0x000fea0003800200 */
.L_x_33:
[----:B------:R3:W-:Y:S01]  /*0480*/  ATOM.E.ADD.F16x2.RN.STRONG.GPU P0, RZ, desc[UR4][R2.64], R5 ;  /* 0x8000000502ff79a2 */ /* 0x0007e2000c10e104 */
[----:B------:R-:W-:Y:S04]  /*0490*/  BSSY.RECONVERGENT B0, `(.L_x_37) ;  /* 0x0000010000007945 */ /* 0x000fe80003800200 */
[----:B---3--:R-:W-:Y:S05]  /*04a0*/  @P0 BRA `(.L_x_38) ;  /* 0x0000000000380947 */ /* 0x008fea0003800000 */
[----:B------:R-:W3:Y:S02]  /*04b0*/  QSPC.E.S P0, RZ, [R2] ;  /* 0x0000000002ff73aa */ /* 0x000ee40000000500 */
[----:B---3--:R-:W-:Y:S05]  /*04c0*/  @!P0 BRA `(.L_x_39) ;  /* 0x0000000000248947 */ /* 0x008fea0003800000 */
[----:B------:R-:W-:-:S04]  /*04d0*/  MOV R6, R2 ;  /* 0x0000000200067202 */ /* 0x000fc80000000f00 */
[----:B------:R-:W-:-:S07]  /*04e0*/  MOV R6, R6 ;  /* 0x0000000600067202 */ /* 0x000fce0000000f00 */
.L_x_40:
[----:B------:R-:W3:Y:S02]  /*04f0*/  LDS R8, [R6] ;  /* 0x0000000006087984 */ /* 0x000ee40000000800 */
[C---:B---3--:R-:W-:Y:S02]  /*0500*/  HADD2 R5, R8.reuse.H1_H1, 6.103515625e-05, 6.103515625e-05 ;  /* 0x0400040008057430 */ /* 0x048fe40000000c00 */
[----:B------:R-:W-:-:S05]  /*0510*/  HADD2 R9, R8.H0_H0, RZ.H0_H0 ;  /* 0x200000ff08097230 */ /* 0x000fca0000000800 */
[----:B------:R-:W-:-:S05]  /*0520*/  PRMT R9, R9, 0x5410, R5 ;  /* 0x0000541009097816 */ /* 0x000fca0000000005 */
[----:B------:R-:W3:Y:S02]  /*0530*/  ATOMS.CAST.SPIN P0, [R6], R8, R9 ;  /* 0x000000080600758d */ /* 0x000ee40001800009 */
[----:B---3--:R-:W-:Y:S05]  /*0540*/  @!P0 BRA `(.L_x_40) ;  /* 0xfffffffc00e88947 */ /* 0x008fea000383ffff */
[----:B------:R-:W-:Y:S05]  /*0550*/  BRA `(.L_x_38) ;  /* 0x00000000000c7947 */ /* 0x000fea0003800000 */
.L_x_39:
[----:B------:R-:W3:Y:S02]  /*0560*/  LD.E R5, desc[UR4][R2.64] ;  /* 0x0000000402057980 */ /* 0x000ee4000c101900 */
[----:B---3--:R-:W-:-:S05]  /*0570*/  VIADD R5, R5, 0x4000000 ;  /* 0x0400000005057836 */ /* 0x008fca0000000000 */
[----:B------:R3:W-:Y:S02]  /*0580*/  ST.E desc[UR4][R2.64], R5 ;  /* 0x0000000502007985 */ /* 0x0007e4000c101904 */
.L_x_38:
[----:B------:R-:W-:Y:S05]  /*0590*/  BSYNC.RECONVERGENT B0 ;  /* 0x0000000000007941 */ /* 0x000fea0003800200 */
.L_x_37:
[----:B------:R-:W-:-:S05]  /*05a0*/  VIADD R4, R4, 0x4 ;  /* 0x0000000404047836 */ /* 0x000fca0000000000 */
[----:B------:R-:W-:-:S13]  /*05b0*/  ISETP.NE.AND P0, PT, R4, RZ, PT ;  /* 0x000000ff0400720c */ /* 0x000fda0003f05270 */
[----:B------:R-:W-:Y:S05]  /*05c0*/  @P0 BRA `(.L_x_41) ;  /* 0xfffffff800d00947 */ /* 0x000fea000383ffff */
.L_x_24:
[----:B------:R-:W-:-:S13]  /*05d0*/  ISETP.NE.AND P0, PT, R0, RZ, PT ;  /* 0x000000ff0000720c */ /* 0x000fda0003f05270 */
[----:B------:R-:W-:Y:S05]  /*05e0*/  @!P0 EXIT ;  /* 0x000000000000894d */ /* 0x000fea0003800000 */
[----:B------:R-:W-:-:S07]  /*05f0*/  IADD3 R0, PT, PT, -R0, RZ, RZ ;  /* 0x000000ff00007210 */ /* 0x000fce0007ffe1ff */
.L_x_46:
[----:B---3--:R-:W-:-:S05]  /*0600*/  IMAD.MOV.U32 R5, RZ, RZ, 0x4000000 ;  /* 0x04000000ff057424 */ /* 0x008fca00078e00ff */
[----:B------:R3:W-:Y:S01]  /*0610*/  ATOM.E.ADD.F16x2.RN.STRONG.GPU P0, RZ, desc[UR4][R2.64], R5 ;  /* 0x8000000502ff79a2 */ /* 0x0007e2000c10e104 */
[----:B------:R-:W-:Y:S04]  /*0620*/  BSSY.RECONVERGENT B0, `(.L_x_42) ;  /* 0x0000010000007945 */ /* 0x000fe80003800200 */
[----:B---3--:R-:W-:Y:S05]  /*0630*/  @P0 BRA `(.L_x_43) ;  /* 0x0000000000380947 */ /* 0x008fea0003800000 */
[----:B------:R-:W3:Y:S02]  /*0640*/  QSPC.E.S P0, RZ, [R2] ;  /* 0x0000000002ff73aa */ /* 0x000ee40000000500 */
[----:B---3--:R-:W-:Y:S05]  /*0650*/  @!P0 BRA `(.L_x_44) ;  /* 0x0000000000248947 */ /* 0x008fea0003800000 */
[----:B------:R-:W-:-:S04]  /*0660*/  MOV R4, R2 ;  /* 0x0000000200047202 */ /* 0x000fc80000000f00 */
[----:B------:R-:W-:-:S07]  /*0670*/  MOV R4, R4 ;  /* 0x0000000400047202 */ /* 0x000fce0000000f00 */
.L_x_45:
[----:B------:R-:W3:Y:S02]  /*0680*/  LDS R6, [R4] ;  /* 0x0000000004067984 */ /* 0x000ee40000000800 */
[C---:B---3--:R-:W-:Y:S02]  /*0690*/  HADD2 R5, R6.reuse.H1_H1, 6.103515625e-05, 6.103515625e-05 ;  /* 0x0400040006057430 */ /* 0x048fe40000000c00 */
[----:B012---:R-:W-:-:S05]  /*06a0*/  HADD2 R7, R6.H0_H0, RZ.H0_H0 ;  /* 0x200000ff06077230 */ /* 0x007fca0000000800 */
[----:B------:R-:W-:-:S05]  /*06b0*/  PRMT R7, R7, 0x5410, R5 ;  /* 0x0000541007077816 */ /* 0x000fca0000000005 */
[----:B------:R-:W0:Y:S02]  /*06c0*/  ATOMS.CAST.SPIN P0, [R4], R6, R7 ;  /* 0x000000060400758d */ /* 0x000e240001800007 */
[----:B0-----:R-:W-:Y:S05]  /*06d0*/  @!P0 BRA `(.L_x_45) ;  /* 0xfffffffc00e88947 */ /* 0x001fea000383ffff */
[----:B------:R-:W-:Y:S05]  /*06e0*/  BRA `(.L_x_43) ;  /* 0x00000000000c7947 */ /* 0x000fea0003800000 */
.L_x_44:
[----:B------:R-:W3:Y:S02]  /*06f0*/  LD.E R4, desc[UR4][R2.64] ;  /* 0x0000000402047980 */ /* 0x000ee4000c101900 */
[----:B---3--:R-:W-:-:S05]  /*0700*/  VIADD R5, R4, 0x4000000 ;  /* 0x0400000004057836 */ /* 0x008fca0000000000 */
[----:B------:R3:W-:Y:S02]  /*0710*/  ST.E desc[UR4][R2.64], R5 ;  /* 0x0000000502007985 */ /* 0x0007e4000c101904 */
.L_x_43:
[----:B------:R-:W-:Y:S05]  /*0720*/  BSYNC.RECONVERGENT B0 ;  /* 0x0000000000007941 */ /* 0x000fea0003800200 */
.L_x_42:
[----:B------:R-:W-:-:S04]  /*0730*/  IADD3 R0, PT, PT, R0, 0x1, RZ ;  /* 0x0000000100007810 */ /* 0x000fc80007ffe0ff */
[----:B------:R-:W-:-:S13]  /*0740*/  ISETP.NE.AND P0, PT, R0, RZ, PT ;  /* 0x000000ff0000720c */ /* 0x000fda0003f05270 */
[----:B------:R-:W-:Y:S05]  /*0750*/  @P0 BRA `(.L_x_46) ;  /* 0xfffffffc00a80947 */ /* 0x000fea000383ffff */
[----:B------:R-:W-:Y:S05]  /*0760*/  EXIT ;  /* 0x000000000000794d */ /* 0x000fea0003800000 */
.L_x_47:
        /* <DEDUP_REMOVED lines=9> */
.L_x_49:


//--------------------- .nv.shared.reserved.0     --------------------------
	.section	.nv.shared.reserved.0,"aw",@nobits
	.weak		__nv_reservedSMEM_offset_0_alias
	.size		__nv_reservedSMEM_offset_0_alias, 0, 64
	.other		__nv_reservedSMEM_offset_0_alias,@"STO_CUDA_RESERVED_SHARED STV_DEFAULT"
__nv_reservedSMEM_offset_0_alias:
	.zero		0
	.zero		64


//--------------------- .nv.constant0._Z20f16AtomicOnGlobalMemP13__nv_bfloat16ii --------------------------
	.section	.nv.constant0._Z20f16AtomicOnGlobalMemP13__nv_bfloat16ii,"a",@progbits
	.sectionflags	@""
	.align	4
.nv.constant0._Z20f16AtomicOnGlobalMemP13__nv_bfloat16ii:
	.zero		912


//--------------------- .nv.constant0._Z20f16AtomicOnGlobalMemP6__halfii --------------------------
	.section	.nv.constant0._Z20f16AtomicOnGlobalMemP6__halfii,"a",@progbits
	.sectionflags	@""
	.align	4
.nv.constant0._Z20f16AtomicOnGlobalMemP6__halfii:
	.zero		912


//--------------------- SYMBOLS --------------------------

	.type		.nv.reservedSmem.offset0,@object
	.size		.nv.reservedSmem.offset0,0x4
